	.headerflags	@"EF_CUDA_TEXMODE_UNIFIED EF_CUDA_64BIT_ADDRESS EF_CUDA_ACCELERATORS EF_CUDA_SM90 EF_CUDA_VIRTUAL_SM(EF_CUDA_SM90)"
	.elftype	@"ET_EXEC"


//--------------------- .nv.info                  --------------------------
	.section	.nv.info,"",@"SHT_CUDA_INFO"
	.align	4


	//----- nvinfo : EIATTR_REGCOUNT
	.align		4
        /*0000*/ 	.byte	0x04, 0x2f
        /*0002*/ 	.short	(.L_1 - .L_0)
	.align		4
.L_0:
        /*0004*/ 	.word	index@(triton_poi_fused_mul_sub_0)
        /*0008*/ 	.word	0x0000000c


	//----- nvinfo : EIATTR_MIN_STACK_SIZE
	.align		4
.L_1:
        /*000c*/ 	.byte	0x04, 0x12
        /*000e*/ 	.short	(.L_3 - .L_2)
	.align		4
.L_2:
        /*0010*/ 	.word	index@(triton_poi_fused_mul_sub_0)
        /*0014*/ 	.word	0x00000000


	//----- nvinfo : EIATTR_FRAME_SIZE
	.align		4
.L_3:
        /*0018*/ 	.byte	0x04, 0x11
        /*001a*/ 	.short	(.L_5 - .L_4)
	.align		4
.L_4:
        /*001c*/ 	.word	index@(triton_poi_fused_mul_sub_0)
        /*0020*/ 	.word	0x00000000


	//----- nvinfo : EIATTR_MIN_STACK_SIZE
	.align		4
.L_5:
        /*0024*/ 	.byte	0x04, 0x12
        /*0026*/ 	.short	(.L_7 - .L_6)
	.align		4
.L_6:
        /*0028*/ 	.word	index@(triton_poi_fused_mul_sub_0)
        /*002c*/ 	.word	0x00000000
.L_7:


//--------------------- .nv.info.triton_poi_fused_mul_sub_0 --------------------------
	.section	.nv.info.triton_poi_fused_mul_sub_0,"",@"SHT_CUDA_INFO"
	.sectionflags	@""
	.align	4


	//----- nvinfo : EIATTR_CUDA_API_VERSION
	.align		4
        /*0000*/ 	.byte	0x04, 0x37
        /*0002*/ 	.short	(.L_9 - .L_8)
.L_8:
        /*0004*/ 	.word	0x0000007c


	//----- nvinfo : EIATTR_KPARAM_INFO
	.align		4
.L_9:
        /*0008*/ 	.byte	0x04, 0x17
        /*000a*/ 	.short	(.L_11 - .L_10)
.L_10:
        /*000c*/ 	.word	0x00000000
        /*0010*/ 	.short	0x0002
        /*0012*/ 	.short	0x0010
        /*0014*/ 	.byte	0x00, 0xf0, 0x11, 0x00


	//----- nvinfo : EIATTR_KPARAM_INFO
	.align		4
.L_11:
        /*0018*/ 	.byte	0x04, 0x17
        /*001a*/ 	.short	(.L_13 - .L_12)
.L_12:
        /*001c*/ 	.word	0x00000000
        /*0020*/ 	.short	0x0001
        /*0022*/ 	.short	0x0008
        /*0024*/ 	.byte	0x00, 0xf4, 0x21, 0x00


	//----- nvinfo : EIATTR_KPARAM_INFO
	.align		4
.L_13:
        /*0028*/ 	.byte	0x04, 0x17
        /*002a*/ 	.short	(.L_15 - .L_14)
.L_14:
        /*002c*/ 	.word	0x00000000
        /*0030*/ 	.short	0x0000
        /*0032*/ 	.short	0x0000
        /*0034*/ 	.byte	0x00, 0xf4, 0x21, 0x00


	//----- nvinfo : EIATTR_SPARSE_MMA_MASK
	.align		4
.L_15:
        /*0038*/ 	.byte	0x03, 0x50
        /*003a*/ 	.short	0x0000


	//----- nvinfo : EIATTR_MAXREG_COUNT
	.align		4
        /*003c*/ 	.byte	0x03, 0x1b
        /*003e*/ 	.short	0x00ff


	//----- nvinfo : EIATTR_EXIT_INSTR_OFFSETS
	.align		4
        /*0040*/ 	.byte	0x04, 0x1c
        /*0042*/ 	.short	(.L_17 - .L_16)


	//   ....[0]....
.L_16:
        /*0044*/ 	.word	0x00000110


	//   ....[1]....
        /*0048*/ 	.word	0x00000130


	//----- nvinfo : EIATTR_REQNTID
	.align		4
.L_17:
        /*004c*/ 	.byte	0x04, 0x10
        /*004e*/ 	.short	(.L_19 - .L_18)
.L_18:
        /*0050*/ 	.word	0x00000080
        /*0054*/ 	.word	0x00000001
        /*0058*/ 	.word	0x00000001


	//----- nvinfo : EIATTR_CBANK_PARAM_SIZE
	.align		4
.L_19:
        /*005c*/ 	.byte	0x03, 0x19
        /*005e*/ 	.short	0x0014


	//----- nvinfo : EIATTR_PARAM_CBANK
	.align		4
        /*0060*/ 	.byte	0x04, 0x0a
        /*0062*/ 	.short	(.L_21 - .L_20)
	.align		4
.L_20:
        /*0064*/ 	.word	index@(.nv.constant0.triton_poi_fused_mul_sub_0)
        /*0068*/ 	.short	0x0210
        /*006a*/ 	.short	0x0014


	//----- nvinfo : EIATTR_SW_WAR
	.align		4
.L_21:
        /*006c*/ 	.byte	0x04, 0x36
        /*006e*/ 	.short	(.L_23 - .L_22)
.L_22:
        /*0070*/ 	.word	0x00000008
.L_23:


//--------------------- .nv.callgraph             --------------------------
	.section	.nv.callgraph,"",@"SHT_CUDA_CALLGRAPH"
	.align	4
	.sectionentsize	8
	.align		4
        /*0000*/ 	.word	0x00000000
	.align		4
        /*0004*/ 	.word	0xffffffff
	.align		4
        /*0008*/ 	.word	0x00000000
	.align		4
        /*000c*/ 	.word	0xfffffffe
	.align		4
        /*0010*/ 	.word	0x00000000
	.align		4
        /*0014*/ 	.word	0xfffffffd
	.align		4
        /*0018*/ 	.word	0x00000000
	.align		4
        /*001c*/ 	.word	0xfffffffc


//--------------------- .text.triton_poi_fused_mul_sub_0 --------------------------
	.section	.text.triton_poi_fused_mul_sub_0,"ax",@progbits
	.align	128
        .global         triton_poi_fused_mul_sub_0
        .type           triton_poi_fused_mul_sub_0,@function
        .size           triton_poi_fused_mul_sub_0,(.L_x_1 - triton_poi_fused_mul_sub_0)
        .other          triton_poi_fused_mul_sub_0,@"STO_CUDA_ENTRY STV_DEFAULT"
triton_poi_fused_mul_sub_0:
.text.triton_poi_fused_mul_sub_0:
[----:B------:R-:W0:Y:S02]  /*0000*/  LDC R1, c[0x0][0x28] ;  /* 0x00000a00ff017b82 */ /* 0x000e240000000800 */
[----:B------:R-:W1:Y:S01]  /*0010*/  S2R R0, SR_TID.X ;  /* 0x0000000000007919 */ /* 0x000e620000002100 */
[----:B------:R-:W2:Y:S01]  /*0020*/  LDC.64 R2, c[0x0][0x210] ;  /* 0x00008400ff027b82 */ /* 0x000ea20000000a00 */
[----:B------:R-:W-:Y:S01]  /*0030*/  CS2R R8, SRZ ;  /* 0x0000000000087805 */ /* 0x000fe2000001ff00 */
[----:B------:R-:W-:Y:S01]  /*0040*/  ULDC.64 UR4, c[0x0][0x208] ;  /* 0x0000820000047ab9 */ /* 0x000fe20000000a00 */
[----:B------:R-:W3:Y:S05]  /*0050*/  S2R R7, SR_CTAID.X ;  /* 0x0000000000077919 */ /* 0x000eea0000002500 */
[----:B------:R-:W4:Y:S01]  /*0060*/  LDC.64 R4, c[0x0][0x218] ;  /* 0x00008600ff047b82 */ /* 0x000f220000000a00 */
[----:B-1----:R-:W-:-:S04]  /*0070*/  SHF.L.U32 R0, R0, 0x1, RZ ;  /* 0x0000000100007819 */ /* 0x002fc800000006ff */
[----:B------:R-:W-:-:S04]  /*0080*/  LOP3.LUT R0, R0, 0xfe, RZ, 0xc0, !PT ;  /* 0x000000fe00007812 */ /* 0x000fc800078ec0ff */
[----:B---3--:R-:W-:-:S04]  /*0090*/  LEA R7, R7, R0, 0x8 ;  /* 0x0000000007077211 */ /* 0x008fc800078e40ff */
[C---:B------:R-:W-:Y:S01]  /*00a0*/  ISETP.GE.AND P0, PT, R7.reuse, 0x100, PT ;  /* 0x000001000700780c */ /* 0x040fe20003f06270 */
[----:B--2---:R-:W-:-:S12]  /*00b0*/  IMAD.WIDE R2, R7, 0x4, R2 ;  /* 0x0000000407027825 */ /* 0x004fd800078e0202 */
[----:B------:R-:W2:Y:S01]  /*00c0*/  @!P0 LDG.E.64 R8, desc[UR4][R2.64] ;  /* 0x0000000402088981 */ /* 0x000ea2000c1e1b00 */
[----:B------:R-:W-:Y:S01]  /*00d0*/  HFMA2.MMA R0, -RZ, RZ, 2, 0 ;  /* 0x40000000ff007435 */ /* 0x000fe200000001ff */
[----:B----4-:R-:W-:-:S09]  /*00e0*/  IMAD.WIDE R4, R7, 0x4, R4 ;  /* 0x0000000407047825 */ /* 0x010fd200078e0204 */
[-C--:B--2---:R-:W-:Y:S01]  /*00f0*/  FFMA R8, R8, R0.reuse, -1 ;  /* 0xbf80000008087423 */ /* 0x084fe20000000000 */
[----:B------:R-:W-:Y:S01]  /*0100*/  FFMA R9, R9, R0, -1 ;  /* 0xbf80000009097423 */ /* 0x000fe20000000000 */
[----:B------:R-:W-:Y:S06]  /*0110*/  @P0 EXIT ;  /* 0x000000000000094d */ /* 0x000fec0003800000 */
[----:B------:R-:W-:Y:S01]  /*0120*/  STG.E.64 desc[UR4][R4.64], R8 ;  /* 0x0000000804007986 */ /* 0x000fe2000c101b04 */
[----:B------:R-:W-:Y:S05]  /*0130*/  EXIT ;  /* 0x000000000000794d */ /* 0x000fea0003800000 */
.L_x_0:
[----:B------:R-:W-:-:S00]  /*0140*/  BRA `(.L_x_0) ;  /* 0xfffffffc00fc7947 */ /* 0x000fc0000383ffff */
[----:B------:R-:W-:-:S00]  /*0150*/  NOP ;  /* 0x0000000000007918 */ /* 0x000fc00000000000 */
        /* <DEDUP_REMOVED lines=10> */
.L_x_1:


//--------------------- .nv.constant0.triton_poi_fused_mul_sub_0 --------------------------
	.section	.nv.constant0.triton_poi_fused_mul_sub_0,"a",@progbits
	.sectionflags	@""
	.align	4
.nv.constant0.triton_poi_fused_mul_sub_0:
	.zero		548
